//
// Generated by NVIDIA NVVM Compiler
//
// Compiler Build ID: CL-36424714
// Cuda compilation tools, release 13.0, V13.0.88
// Based on NVVM 20.0.0
//

.version 9.0
.target sm_100
.address_size 64

// _ZZ13reduce_2x2048P9RR_2x2048E2ss has been demoted
// _ZZ12reduce_64x64P8RR_64x64E2ss has been demoted
// _ZZ11reduce_1x64PfE2ss has been demoted

.entry _Z13reduce_2x2048P9RR_2x2048(
	.param .u64 .ptr .align 1 _Z13reduce_2x2048P9RR_2x2048_param_0
)
{
	.reg .pred 	%p<7>;
	.reg .b32 	%r<95>;
	.reg .b32 	%f<35>;
	.reg .b64 	%rd<17>;
	// demoted variable
	.shared .align 4 .b8 _ZZ13reduce_2x2048P9RR_2x2048E2ss[4096];
	ld.param.u64 	%rd4, [_Z13reduce_2x2048P9RR_2x2048_param_0];
	cvta.to.global.u64 	%rd1, %rd4;
	mov.u32 	%r1, %tid.x;
	mov.u32 	%r93, %r1;
	mov.u32 	%r2, %ctaid.x;
	mov.u32 	%r94, %r2;
	mov.u32 	%r3, %r94;
	mul.wide.u32 	%rd7, %r3, 8192;
	add.s64 	%rd8, %rd1, %rd7;
	mov.u32 	%r4, %r93;
	mul.wide.u32 	%rd9, %r4, 4;
	add.s64 	%rd10, %rd8, %rd9;
	ld.global.f32 	%f1, [%rd10];
	mov.u32 	%r5, %r94;
	mul.wide.u32 	%rd11, %r5, 8192;
	add.s64 	%rd12, %rd1, %rd11;
	mov.u32 	%r6, %r93;
	add.s32 	%r7, %r6, 1024;
	mul.wide.u32 	%rd13, %r7, 4;
	add.s64 	%rd14, %rd12, %rd13;
	ld.global.f32 	%f2, [%rd14];
	add.f32 	%f3, %f1, %f2;
	mov.u32 	%r8, %r93;
	shl.b32 	%r9, %r8, 2;
	mov.u32 	%r10, _ZZ13reduce_2x2048P9RR_2x2048E2ss;
	add.s32 	%r11, %r10, %r9;
	st.shared.f32 	[%r11], %f3;
	bar.sync 	0;
	mov.u32 	%r12, %r93;
	and.b32  	%r13, %r12, 512;
	setp.ne.s32 	%p1, %r13, 0;
	@%p1 bra 	$L__BB0_7;
	mov.u32 	%r14, %r93;
	shl.b32 	%r15, %r14, 2;
	add.s32 	%r17, %r10, %r15;
	ld.shared.f32 	%f4, [%r17+2048];
	mov.u32 	%r18, %r93;
	shl.b32 	%r19, %r18, 2;
	add.s32 	%r20, %r10, %r19;
	ld.shared.f32 	%f5, [%r20];
	add.f32 	%f6, %f4, %f5;
	st.shared.f32 	[%r20], %f6;
	bar.sync 	0;
	mov.u32 	%r21, %r93;
	and.b32  	%r22, %r21, 256;
	setp.ne.s32 	%p2, %r22, 0;
	@%p2 bra 	$L__BB0_7;
	mov.u32 	%r23, %r93;
	shl.b32 	%r24, %r23, 2;
	add.s32 	%r26, %r10, %r24;
	ld.shared.f32 	%f7, [%r26+1024];
	mov.u32 	%r27, %r93;
	shl.b32 	%r28, %r27, 2;
	add.s32 	%r29, %r10, %r28;
	ld.shared.f32 	%f8, [%r29];
	add.f32 	%f9, %f7, %f8;
	st.shared.f32 	[%r29], %f9;
	bar.sync 	0;
	mov.u32 	%r30, %r93;
	and.b32  	%r31, %r30, 128;
	setp.ne.s32 	%p3, %r31, 0;
	@%p3 bra 	$L__BB0_7;
	mov.u32 	%r32, %r93;
	shl.b32 	%r33, %r32, 2;
	add.s32 	%r35, %r10, %r33;
	ld.shared.f32 	%f10, [%r35+512];
	mov.u32 	%r36, %r93;
	shl.b32 	%r37, %r36, 2;
	add.s32 	%r38, %r10, %r37;
	ld.shared.f32 	%f11, [%r38];
	add.f32 	%f12, %f10, %f11;
	st.shared.f32 	[%r38], %f12;
	bar.sync 	0;
	mov.u32 	%r39, %r93;
	and.b32  	%r40, %r39, 64;
	setp.ne.s32 	%p4, %r40, 0;
	@%p4 bra 	$L__BB0_7;
	mov.u32 	%r41, %r93;
	shl.b32 	%r42, %r41, 2;
	add.s32 	%r44, %r10, %r42;
	ld.shared.f32 	%f13, [%r44+256];
	mov.u32 	%r45, %r93;
	shl.b32 	%r46, %r45, 2;
	add.s32 	%r47, %r10, %r46;
	ld.shared.f32 	%f14, [%r47];
	add.f32 	%f15, %f13, %f14;
	st.shared.f32 	[%r47], %f15;
	bar.sync 	0;
	mov.u32 	%r48, %r93;
	and.b32  	%r49, %r48, 32;
	setp.ne.s32 	%p5, %r49, 0;
	@%p5 bra 	$L__BB0_7;
	mov.u32 	%r50, %r93;
	shl.b32 	%r51, %r50, 2;
	add.s32 	%r53, %r10, %r51;
	ld.shared.f32 	%f16, [%r53+128];
	mov.u32 	%r54, %r93;
	shl.b32 	%r55, %r54, 2;
	add.s32 	%r56, %r10, %r55;
	ld.shared.f32 	%f17, [%r56];
	add.f32 	%f18, %f16, %f17;
	st.shared.f32 	[%r56], %f18;
	mov.u32 	%r57, %r93;
	shl.b32 	%r58, %r57, 2;
	add.s32 	%r59, %r10, %r58;
	ld.shared.f32 	%f19, [%r59+64];
	mov.u32 	%r60, %r93;
	shl.b32 	%r61, %r60, 2;
	add.s32 	%r62, %r10, %r61;
	ld.shared.f32 	%f20, [%r62];
	add.f32 	%f21, %f19, %f20;
	st.shared.f32 	[%r62], %f21;
	mov.u32 	%r63, %r93;
	shl.b32 	%r64, %r63, 2;
	add.s32 	%r65, %r10, %r64;
	ld.shared.f32 	%f22, [%r65+32];
	mov.u32 	%r66, %r93;
	shl.b32 	%r67, %r66, 2;
	add.s32 	%r68, %r10, %r67;
	ld.shared.f32 	%f23, [%r68];
	add.f32 	%f24, %f22, %f23;
	st.shared.f32 	[%r68], %f24;
	mov.u32 	%r69, %r93;
	shl.b32 	%r70, %r69, 2;
	add.s32 	%r71, %r10, %r70;
	ld.shared.f32 	%f25, [%r71+16];
	mov.u32 	%r72, %r93;
	shl.b32 	%r73, %r72, 2;
	add.s32 	%r74, %r10, %r73;
	ld.shared.f32 	%f26, [%r74];
	add.f32 	%f27, %f25, %f26;
	st.shared.f32 	[%r74], %f27;
	mov.u32 	%r75, %r93;
	shl.b32 	%r76, %r75, 2;
	add.s32 	%r77, %r10, %r76;
	ld.shared.f32 	%f28, [%r77+8];
	mov.u32 	%r78, %r93;
	shl.b32 	%r79, %r78, 2;
	add.s32 	%r80, %r10, %r79;
	ld.shared.f32 	%f29, [%r80];
	add.f32 	%f30, %f28, %f29;
	st.shared.f32 	[%r80], %f30;
	mov.u32 	%r81, %r93;
	shl.b32 	%r82, %r81, 2;
	add.s32 	%r83, %r10, %r82;
	ld.shared.f32 	%f31, [%r83+4];
	mov.u32 	%r84, %r93;
	shl.b32 	%r85, %r84, 2;
	add.s32 	%r86, %r10, %r85;
	ld.shared.f32 	%f32, [%r86];
	add.f32 	%f33, %f31, %f32;
	st.shared.f32 	[%r86], %f33;
	mov.u32 	%r87, %r93;
	setp.ne.s32 	%p6, %r87, 0;
	@%p6 bra 	$L__BB0_7;
	mov.u32 	%r88, %r93;
	shl.b32 	%r89, %r88, 2;
	add.s32 	%r91, %r10, %r89;
	ld.shared.f32 	%f34, [%r91];
	mov.u32 	%r92, %r94;
	mul.wide.u32 	%rd15, %r92, 4;
	add.s64 	%rd16, %rd1, %rd15;
	st.global.f32 	[%rd16+16384], %f34;
$L__BB0_7:
	ret;

}
.entry _Z12reduce_64x64P8RR_64x64(
	.param .u64 .ptr .align 1 _Z12reduce_64x64P8RR_64x64_param_0
)
{
	.reg .pred 	%p<2>;
	.reg .b32 	%r<46>;
	.reg .b32 	%f<20>;
	.reg .b64 	%rd<17>;
	// demoted variable
	.shared .align 4 .b8 _ZZ12reduce_64x64P8RR_64x64E2ss[128];
	ld.param.u64 	%rd3, [_Z12reduce_64x64P8RR_64x64_param_0];
	cvta.to.global.u64 	%rd1, %rd3;
	mov.u32 	%r1, %tid.x;
	mov.u32 	%r44, %r1;
	mov.u32 	%r2, %ctaid.x;
	mov.u32 	%r45, %r2;
	mov.u32 	%r3, %r45;
	mul.wide.u32 	%rd7, %r3, 256;
	add.s64 	%rd8, %rd1, %rd7;
	mov.u32 	%r4, %r44;
	mul.wide.u32 	%rd9, %r4, 4;
	add.s64 	%rd10, %rd8, %rd9;
	ld.global.f32 	%f1, [%rd10];
	mov.u32 	%r5, %r45;
	mul.wide.u32 	%rd11, %r5, 256;
	add.s64 	%rd12, %rd1, %rd11;
	mov.u32 	%r6, %r44;
	add.s32 	%r7, %r6, 32;
	mul.wide.u32 	%rd13, %r7, 4;
	add.s64 	%rd14, %rd12, %rd13;
	ld.global.f32 	%f2, [%rd14];
	add.f32 	%f3, %f1, %f2;
	mov.u32 	%r8, %r44;
	shl.b32 	%r9, %r8, 2;
	mov.u32 	%r10, _ZZ12reduce_64x64P8RR_64x64E2ss;
	add.s32 	%r11, %r10, %r9;
	st.shared.f32 	[%r11], %f3;
	mov.u32 	%r12, %r44;
	shl.b32 	%r13, %r12, 2;
	add.s32 	%r14, %r10, %r13;
	ld.shared.f32 	%f4, [%r14+64];
	mov.u32 	%r15, %r44;
	shl.b32 	%r16, %r15, 2;
	add.s32 	%r17, %r10, %r16;
	ld.shared.f32 	%f5, [%r17];
	add.f32 	%f6, %f4, %f5;
	st.shared.f32 	[%r17], %f6;
	mov.u32 	%r18, %r44;
	shl.b32 	%r19, %r18, 2;
	add.s32 	%r20, %r10, %r19;
	ld.shared.f32 	%f7, [%r20+32];
	mov.u32 	%r21, %r44;
	shl.b32 	%r22, %r21, 2;
	add.s32 	%r23, %r10, %r22;
	ld.shared.f32 	%f8, [%r23];
	add.f32 	%f9, %f7, %f8;
	st.shared.f32 	[%r23], %f9;
	mov.u32 	%r24, %r44;
	shl.b32 	%r25, %r24, 2;
	add.s32 	%r26, %r10, %r25;
	ld.shared.f32 	%f10, [%r26+16];
	mov.u32 	%r27, %r44;
	shl.b32 	%r28, %r27, 2;
	add.s32 	%r29, %r10, %r28;
	ld.shared.f32 	%f11, [%r29];
	add.f32 	%f12, %f10, %f11;
	st.shared.f32 	[%r29], %f12;
	mov.u32 	%r30, %r44;
	shl.b32 	%r31, %r30, 2;
	add.s32 	%r32, %r10, %r31;
	ld.shared.f32 	%f13, [%r32+8];
	mov.u32 	%r33, %r44;
	shl.b32 	%r34, %r33, 2;
	add.s32 	%r35, %r10, %r34;
	ld.shared.f32 	%f14, [%r35];
	add.f32 	%f15, %f13, %f14;
	st.shared.f32 	[%r35], %f15;
	mov.u32 	%r36, %r44;
	shl.b32 	%r37, %r36, 2;
	add.s32 	%r38, %r10, %r37;
	ld.shared.f32 	%f16, [%r38+4];
	mov.u32 	%r39, %r44;
	shl.b32 	%r40, %r39, 2;
	add.s32 	%r41, %r10, %r40;
	ld.shared.f32 	%f17, [%r41];
	add.f32 	%f18, %f16, %f17;
	st.shared.f32 	[%r41], %f18;
	mov.u32 	%r42, %r44;
	setp.ne.s32 	%p1, %r42, 0;
	@%p1 bra 	$L__BB1_2;
	ld.shared.f32 	%f19, [_ZZ12reduce_64x64P8RR_64x64E2ss];
	mov.u32 	%r43, %r45;
	mul.wide.u32 	%rd15, %r43, 4;
	add.s64 	%rd16, %rd1, %rd15;
	st.global.f32 	[%rd16+16384], %f19;
$L__BB1_2:
	ret;

}
.entry _Z11reduce_1x64Pf(
	.param .u64 .ptr .align 1 _Z11reduce_1x64Pf_param_0
)
{
	.reg .pred 	%p<2>;
	.reg .b32 	%r<41>;
	.reg .b32 	%f<20>;
	.reg .b64 	%rd<9>;
	// demoted variable
	.shared .align 4 .b8 _ZZ11reduce_1x64PfE2ss[128];
	ld.param.u64 	%rd2, [_Z11reduce_1x64Pf_param_0];
	cvta.to.global.u64 	%rd1, %rd2;
	mov.u32 	%r1, %tid.x;
	mov.u32 	%r40, %r1;
	mov.u32 	%r2, %r40;
	mul.wide.u32 	%rd5, %r2, 4;
	add.s64 	%rd6, %rd1, %rd5;
	ld.global.f32 	%f1, [%rd6];
	mov.u32 	%r3, %r40;
	add.s32 	%r4, %r3, 32;
	mul.wide.u32 	%rd7, %r4, 4;
	add.s64 	%rd8, %rd1, %rd7;
	ld.global.f32 	%f2, [%rd8];
	add.f32 	%f3, %f1, %f2;
	mov.u32 	%r5, %r40;
	shl.b32 	%r6, %r5, 2;
	mov.u32 	%r7, _ZZ11reduce_1x64PfE2ss;
	add.s32 	%r8, %r7, %r6;
	st.shared.f32 	[%r8], %f3;
	mov.u32 	%r9, %r40;
	shl.b32 	%r10, %r9, 2;
	add.s32 	%r11, %r7, %r10;
	ld.shared.f32 	%f4, [%r11+64];
	mov.u32 	%r12, %r40;
	shl.b32 	%r13, %r12, 2;
	add.s32 	%r14, %r7, %r13;
	ld.shared.f32 	%f5, [%r14];
	add.f32 	%f6, %f4, %f5;
	st.shared.f32 	[%r14], %f6;
	mov.u32 	%r15, %r40;
	shl.b32 	%r16, %r15, 2;
	add.s32 	%r17, %r7, %r16;
	ld.shared.f32 	%f7, [%r17+32];
	mov.u32 	%r18, %r40;
	shl.b32 	%r19, %r18, 2;
	add.s32 	%r20, %r7, %r19;
	ld.shared.f32 	%f8, [%r20];
	add.f32 	%f9, %f7, %f8;
	st.shared.f32 	[%r20], %f9;
	mov.u32 	%r21, %r40;
	shl.b32 	%r22, %r21, 2;
	add.s32 	%r23, %r7, %r22;
	ld.shared.f32 	%f10, [%r23+16];
	mov.u32 	%r24, %r40;
	shl.b32 	%r25, %r24, 2;
	add.s32 	%r26, %r7, %r25;
	ld.shared.f32 	%f11, [%r26];
	add.f32 	%f12, %f10, %f11;
	st.shared.f32 	[%r26], %f12;
	mov.u32 	%r27, %r40;
	shl.b32 	%r28, %r27, 2;
	add.s32 	%r29, %r7, %r28;
	ld.shared.f32 	%f13, [%r29+8];
	mov.u32 	%r30, %r40;
	shl.b32 	%r31, %r30, 2;
	add.s32 	%r32, %r7, %r31;
	ld.shared.f32 	%f14, [%r32];
	add.f32 	%f15, %f13, %f14;
	st.shared.f32 	[%r32], %f15;
	mov.u32 	%r33, %r40;
	shl.b32 	%r34, %r33, 2;
	add.s32 	%r35, %r7, %r34;
	ld.shared.f32 	%f16, [%r35+4];
	mov.u32 	%r36, %r40;
	shl.b32 	%r37, %r36, 2;
	add.s32 	%r38, %r7, %r37;
	ld.shared.f32 	%f17, [%r38];
	add.f32 	%f18, %f16, %f17;
	st.shared.f32 	[%r38], %f18;
	mov.u32 	%r39, %r40;
	setp.ne.s32 	%p1, %r39, 0;
	@%p1 bra 	$L__BB2_2;
	ld.shared.f32 	%f19, [_ZZ11reduce_1x64PfE2ss];
	st.global.f32 	[%rd1], %f19;
$L__BB2_2:
	ret;

}


// ===== COMPILED SASS (sm_100) =====

	.target	sm_100

	.elftype	@"ET_EXEC"


//--------------------- .note.nv.tkinfo           --------------------------
	.section	.note.nv.tkinfo,"",@"SHT_NOTE"
	.sectionflags	@"SHF_NOTE_NV_TKINFO"
	.tkinfo
        /*0018*/ 	.word	0x00000002
        /*0030*/ 	.string	""
        /*0030*/ 	.string	"ptxas"
        /*0030*/ 	.string	"Cuda compilation tools, release 13.0, V13.0.88"
        /*0030*/ 	.string	"Build cuda_13.0.r13.0/compiler.36424714_0"
        /*0030*/ 	.string	"-arch sm_100 -m 64 "



//--------------------- .note.nv.cuinfo           --------------------------
	.section	.note.nv.cuinfo,"",@"SHT_NOTE"
	.sectionflags	@"SHF_NOTE_NV_CUINFO"
        /*0018*/ 	.short	0x0002
        /*001a*/ 	.short	0x0064
        /*001c*/ 	.short	0x0082
	.zero		2


//--------------------- .nv.info                  --------------------------
	.section	.nv.info,"",@"SHT_CUDA_INFO"
	.align	4


	//----- nvinfo : EIATTR_REGCOUNT
	.align		4
        /*0000*/ 	.byte	0x04, 0x2f
        /*0002*/ 	.short	(.L_1 - .L_0)
	.align		4
.L_0:
        /*0004*/ 	.word	index@(_Z13reduce_2x2048P9RR_2x2048)
        /*0008*/ 	.word	0x00000014


	//----- nvinfo : EIATTR_FRAME_SIZE
	.align		4
.L_1:
        /*000c*/ 	.byte	0x04, 0x11
        /*000e*/ 	.short	(.L_3 - .L_2)
	.align		4
.L_2:
        /*0010*/ 	.word	index@(_Z13reduce_2x2048P9RR_2x2048)
        /*0014*/ 	.word	0x00000000


	//----- nvinfo : EIATTR_REGCOUNT
	.align		4
.L_3:
        /*0018*/ 	.byte	0x04, 0x2f
        /*001a*/ 	.short	(.L_5 - .L_4)
	.align		4
.L_4:
        /*001c*/ 	.word	index@(_Z12reduce_64x64P8RR_64x64)
        /*0020*/ 	.word	0x0000001a


	//----- nvinfo : EIATTR_FRAME_SIZE
	.align		4
.L_5:
        /*0024*/ 	.byte	0x04, 0x11
        /*0026*/ 	.short	(.L_7 - .L_6)
	.align		4
.L_6:
        /*0028*/ 	.word	index@(_Z12reduce_64x64P8RR_64x64)
        /*002c*/ 	.word	0x00000000


	//----- nvinfo : EIATTR_REGCOUNT
	.align		4
.L_7:
        /*0030*/ 	.byte	0x04, 0x2f
        /*0032*/ 	.short	(.L_9 - .L_8)
	.align		4
.L_8:
        /*0034*/ 	.word	index@(_Z11reduce_1x64Pf)
        /*0038*/ 	.word	0x00000016


	//----- nvinfo : EIATTR_FRAME_SIZE
	.align		4
.L_9:
        /*003c*/ 	.byte	0x04, 0x11
        /*003e*/ 	.short	(.L_11 - .L_10)
	.align		4
.L_10:
        /*0040*/ 	.word	index@(_Z11reduce_1x64Pf)
        /*0044*/ 	.word	0x00000000


	//----- nvinfo : EIATTR_MIN_STACK_SIZE
	.align		4
.L_11:
        /*0048*/ 	.byte	0x04, 0x12
        /*004a*/ 	.short	(.L_13 - .L_12)
	.align		4
.L_12:
        /*004c*/ 	.word	index@(_Z11reduce_1x64Pf)
        /*0050*/ 	.word	0x00000000


	//----- nvinfo : EIATTR_MIN_STACK_SIZE
	.align		4
.L_13:
        /*0054*/ 	.byte	0x04, 0x12
        /*0056*/ 	.short	(.L_15 - .L_14)
	.align		4
.L_14:
        /*0058*/ 	.word	index@(_Z12reduce_64x64P8RR_64x64)
        /*005c*/ 	.word	0x00000000


	//----- nvinfo : EIATTR_MIN_STACK_SIZE
	.align		4
.L_15:
        /*0060*/ 	.byte	0x04, 0x12
        /*0062*/ 	.short	(.L_17 - .L_16)
	.align		4
.L_16:
        /*0064*/ 	.word	index@(_Z13reduce_2x2048P9RR_2x2048)
        /*0068*/ 	.word	0x00000000
.L_17:


//--------------------- .nv.compat                --------------------------
	.section	.nv.compat,"",@"SHT_CUDA_COMPAT_INFO"
	.align	4
        /*0000*/ 	.byte	0x02, 0x09, 0x00, 0x00, 0x02, 0x02, 0x01, 0x00, 0x02, 0x05, 0x05, 0x00, 0x03, 0x07, 0x01, 0x01
        /*0010*/ 	.byte	0x02, 0x03, 0x00, 0x00, 0x02, 0x06, 0x01, 0x00, 0x04, 0x0b, 0x08, 0x00, 0x09, 0x00, 0x00, 0x00
        /*0020*/ 	.byte	0x00, 0x00, 0x00, 0x00


//--------------------- .nv.info._Z11reduce_1x64Pf --------------------------
	.section	.nv.info._Z11reduce_1x64Pf,"",@"SHT_CUDA_INFO"
	.sectionflags	@""
	.align	4


	//----- nvinfo : EIATTR_CUDA_API_VERSION
	.align		4
        /*0000*/ 	.byte	0x04, 0x37
        /*0002*/ 	.short	(.L_19 - .L_18)
.L_18:
        /*0004*/ 	.word	0x00000082


	//----- nvinfo : EIATTR_KPARAM_INFO
	.align		4
.L_19:
        /*0008*/ 	.byte	0x04, 0x17
        /*000a*/ 	.short	(.L_21 - .L_20)
.L_20:
        /*000c*/ 	.word	0x00000000
        /*0010*/ 	.short	0x0000
        /*0012*/ 	.short	0x0000
        /*0014*/ 	.byte	0x00, 0xf5, 0x21, 0x00


	//----- nvinfo : EIATTR_SPARSE_MMA_MASK
	.align		4
.L_21:
        /*0018*/ 	.byte	0x03, 0x50
        /*001a*/ 	.short	0x0000


	//----- nvinfo : EIATTR_MAXREG_COUNT
	.align		4
        /*001c*/ 	.byte	0x03, 0x1b
        /*001e*/ 	.short	0x00ff


	//----- nvinfo : EIATTR_MERCURY_ISA_VERSION
	.align		4
        /*0020*/ 	.byte	0x03, 0x5f
        /*0022*/ 	.short	0x0101


	//----- nvinfo : EIATTR_VRC_CTA_INIT_COUNT
	.align		4
        /*0024*/ 	.byte	0x02, 0x4a
	.zero		1
	.zero		1


	//----- nvinfo : EIATTR_EXIT_INSTR_OFFSETS
	.align		4
        /*0028*/ 	.byte	0x04, 0x1c
        /*002a*/ 	.short	(.L_23 - .L_22)


	//   ....[0]....
.L_22:
        /*002c*/ 	.word	0x000001f0


	//   ....[1]....
        /*0030*/ 	.word	0x00000230


	//----- nvinfo : EIATTR_CBANK_PARAM_SIZE
	.align		4
.L_23:
        /*0034*/ 	.byte	0x03, 0x19
        /*0036*/ 	.short	0x0008


	//----- nvinfo : EIATTR_PARAM_CBANK
	.align		4
        /*0038*/ 	.byte	0x04, 0x0a
        /*003a*/ 	.short	(.L_25 - .L_24)
	.align		4
.L_24:
        /*003c*/ 	.word	index@(.nv.constant0._Z11reduce_1x64Pf)
        /*0040*/ 	.short	0x0380
        /*0042*/ 	.short	0x0008


	//----- nvinfo : EIATTR_SW_WAR
	.align		4
.L_25:
        /*0044*/ 	.byte	0x04, 0x36
        /*0046*/ 	.short	(.L_27 - .L_26)
.L_26:
        /*0048*/ 	.word	0x00000008
.L_27:


//--------------------- .nv.info._Z12reduce_64x64P8RR_64x64 --------------------------
	.section	.nv.info._Z12reduce_64x64P8RR_64x64,"",@"SHT_CUDA_INFO"
	.sectionflags	@""
	.align	4


	//----- nvinfo : EIATTR_CUDA_API_VERSION
	.align		4
        /*0000*/ 	.byte	0x04, 0x37
        /*0002*/ 	.short	(.L_29 - .L_28)
.L_28:
        /*0004*/ 	.word	0x00000082


	//----- nvinfo : EIATTR_KPARAM_INFO
	.align		4
.L_29:
        /*0008*/ 	.byte	0x04, 0x17
        /*000a*/ 	.short	(.L_31 - .L_30)
.L_30:
        /*000c*/ 	.word	0x00000000
        /*0010*/ 	.short	0x0000
        /*0012*/ 	.short	0x0000
        /*0014*/ 	.byte	0x00, 0xf5, 0x21, 0x00


	//----- nvinfo : EIATTR_SPARSE_MMA_MASK
	.align		4
.L_31:
        /*0018*/ 	.byte	0x03, 0x50
        /*001a*/ 	.short	0x0000


	//----- nvinfo : EIATTR_MAXREG_COUNT
	.align		4
        /*001c*/ 	.byte	0x03, 0x1b
        /*001e*/ 	.short	0x00ff


	//----- nvinfo : EIATTR_MERCURY_ISA_VERSION
	.align		4
        /*0020*/ 	.byte	0x03, 0x5f
        /*0022*/ 	.short	0x0101


	//----- nvinfo : EIATTR_VRC_CTA_INIT_COUNT
	.align		4
        /*0024*/ 	.byte	0x02, 0x4a
	.zero		1
	.zero		1


	//----- nvinfo : EIATTR_EXIT_INSTR_OFFSETS
	.align		4
        /*0028*/ 	.byte	0x04, 0x1c
        /*002a*/ 	.short	(.L_33 - .L_32)


	//   ....[0]....
.L_32:
        /*002c*/ 	.word	0x00000210


	//   ....[1]....
        /*0030*/ 	.word	0x00000250


	//----- nvinfo : EIATTR_CBANK_PARAM_SIZE
	.align		4
.L_33:
        /*0034*/ 	.byte	0x03, 0x19
        /*0036*/ 	.short	0x0008


	//----- nvinfo : EIATTR_PARAM_CBANK
	.align		4
        /*0038*/ 	.byte	0x04, 0x0a
        /*003a*/ 	.short	(.L_35 - .L_34)
	.align		4
.L_34:
        /*003c*/ 	.word	index@(.nv.constant0._Z12reduce_64x64P8RR_64x64)
        /*0040*/ 	.short	0x0380
        /*0042*/ 	.short	0x0008


	//----- nvinfo : EIATTR_SW_WAR
	.align		4
.L_35:
        /*0044*/ 	.byte	0x04, 0x36
        /*0046*/ 	.short	(.L_37 - .L_36)
.L_36:
        /*0048*/ 	.word	0x00000008
.L_37:


//--------------------- .nv.info._Z13reduce_2x2048P9RR_2x2048 --------------------------
	.section	.nv.info._Z13reduce_2x2048P9RR_2x2048,"",@"SHT_CUDA_INFO"
	.sectionflags	@""
	.align	4


	//----- nvinfo : EIATTR_CUDA_API_VERSION
	.align		4
        /*0000*/ 	.byte	0x04, 0x37
        /*0002*/ 	.short	(.L_39 - .L_38)
.L_38:
        /*0004*/ 	.word	0x00000082


	//----- nvinfo : EIATTR_KPARAM_INFO
	.align		4
.L_39:
        /*0008*/ 	.byte	0x04, 0x17
        /*000a*/ 	.short	(.L_41 - .L_40)
.L_40:
        /*000c*/ 	.word	0x00000000
        /*0010*/ 	.short	0x0000
        /*0012*/ 	.short	0x0000
        /*0014*/ 	.byte	0x00, 0xf5, 0x21, 0x00


	//----- nvinfo : EIATTR_SPARSE_MMA_MASK
	.align		4
.L_41:
        /*0018*/ 	.byte	0x03, 0x50
        /*001a*/ 	.short	0x0000


	//----- nvinfo : EIATTR_MAXREG_COUNT
	.align		4
        /*001c*/ 	.byte	0x03, 0x1b
        /*001e*/ 	.short	0x00ff


	//----- nvinfo : EIATTR_NUM_BARRIERS
	.align		4
        /*0020*/ 	.byte	0x02, 0x4c
        /*0022*/ 	.byte	0x01
	.zero		1


	//----- nvinfo : EIATTR_MERCURY_ISA_VERSION
	.align		4
        /*0024*/ 	.byte	0x03, 0x5f
        /*0026*/ 	.short	0x0101


	//----- nvinfo : EIATTR_VRC_CTA_INIT_COUNT
	.align		4
        /*0028*/ 	.byte	0x02, 0x4a
	.zero		1
	.zero		1


	//----- nvinfo : EIATTR_EXIT_INSTR_OFFSETS
	.align		4
        /*002c*/ 	.byte	0x04, 0x1c
        /*002e*/ 	.short	(.L_43 - .L_42)


	//   ....[0]....
.L_42:
        /*0030*/ 	.word	0x00000130


	//   ....[1]....
        /*0034*/ 	.word	0x000001a0


	//   ....[2]....
        /*0038*/ 	.word	0x00000210


	//   ....[3]....
        /*003c*/ 	.word	0x00000280


	//   ....[4]....
        /*0040*/ 	.word	0x000002f0


	//   ....[5]....
        /*0044*/ 	.word	0x00000440


	//   ....[6]....
        /*0048*/ 	.word	0x00000470


	//----- nvinfo : EIATTR_CBANK_PARAM_SIZE
	.align		4
.L_43:
        /*004c*/ 	.byte	0x03, 0x19
        /*004e*/ 	.short	0x0008


	//----- nvinfo : EIATTR_PARAM_CBANK
	.align		4
        /*0050*/ 	.byte	0x04, 0x0a
        /*0052*/ 	.short	(.L_45 - .L_44)
	.align		4
.L_44:
        /*0054*/ 	.word	index@(.nv.constant0._Z13reduce_2x2048P9RR_2x2048)
        /*0058*/ 	.short	0x0380
        /*005a*/ 	.short	0x0008


	//----- nvinfo : EIATTR_SW_WAR
	.align		4
.L_45:
        /*005c*/ 	.byte	0x04, 0x36
        /*005e*/ 	.short	(.L_47 - .L_46)
.L_46:
        /*0060*/ 	.word	0x00000008
.L_47:


//--------------------- .nv.callgraph             --------------------------
	.section	.nv.callgraph,"",@"SHT_CUDA_CALLGRAPH"
	.align	4
	.sectionentsize	8
	.align		4
        /*0000*/ 	.word	0x00000000
	.align		4
        /*0004*/ 	.word	0xffffffff
	.align		4
        /*0008*/ 	.word	0x00000000
	.align		4
        /*000c*/ 	.word	0xfffffffe
	.align		4
        /*0010*/ 	.word	0x00000000
	.align		4
        /*0014*/ 	.word	0xfffffffd
	.align		4
        /*0018*/ 	.word	0x00000000
	.align		4
        /*001c*/ 	.word	0xfffffffc


//--------------------- .text._Z11reduce_1x64Pf   --------------------------
	.section	.text._Z11reduce_1x64Pf,"ax",@progbits
	.align	128
.text._Z11reduce_1x64Pf:
        .type           _Z11reduce_1x64Pf,@function
        .size           _Z11reduce_1x64Pf,(.L_x_3 - _Z11reduce_1x64Pf)
        .other          _Z11reduce_1x64Pf,@"STO_CUDA_ENTRY STV_DEFAULT"
_Z11reduce_1x64Pf:
[----:B------:R-:W-:Y:S01]  /*0000*/  LDC R1, c[0x0][0x37c] ;  /* 0x0000df00ff017b82 */ /* 0x000fe20000000800 */
[----:B------:R-:W0:Y:S07]  /*0010*/  S2R R19, SR_TID.X ;  /* 0x0000000000137919 */ /* 0x000e2e0000002100 */
[----:B------:R-:W1:Y:S01]  /*0020*/  LDC.64 R4, c[0x0][0x380] ;  /* 0x0000e000ff047b82 */ /* 0x000e620000000a00 */
[----:B------:R-:W2:Y:S01]  /*0030*/  LDCU.64 UR6, c[0x0][0x358] ;  /* 0x00006b00ff0677ac */ /* 0x000ea20008000a00 */
[C---:B0-----:R-:W-:Y:S01]  /*0040*/  IADD3 R7, PT, PT, R19.reuse, 0x20, RZ ;  /* 0x0000002013077810 */ /* 0x041fe20007ffe0ff */
[----:B-1----:R-:W-:-:S04]  /*0050*/  IMAD.WIDE.U32 R2, R19, 0x4, R4 ;  /* 0x0000000413027825 */ /* 0x002fc800078e0004 */
[----:B------:R-:W-:Y:S02]  /*0060*/  IMAD.WIDE.U32 R4, R7, 0x4, R4 ;  /* 0x0000000407047825 */ /* 0x000fe400078e0004 */
[----:B--2---:R-:W2:Y:S04]  /*0070*/  LDG.E R2, desc[UR6][R2.64] ;  /* 0x0000000602027981 */ /* 0x004ea8000c1e1900 */
[----:B------:R-:W2:Y:S01]  /*0080*/  LDG.E R5, desc[UR6][R4.64] ;  /* 0x0000000604057981 */ /* 0x000ea2000c1e1900 */
[----:B------:R-:W0:Y:S01]  /*0090*/  S2UR UR5, SR_CgaCtaId ;  /* 0x00000000000579c3 */ /* 0x000e220000008800 */
[----:B------:R-:W-:Y:S01]  /*00a0*/  UMOV UR4, 0x400 ;  /* 0x0000040000047882 */ /* 0x000fe20000000000 */
[----:B------:R-:W-:Y:S01]  /*00b0*/  ISETP.NE.AND P0, PT, R19, RZ, PT ;  /* 0x000000ff1300720c */ /* 0x000fe20003f05270 */
[----:B0-----:R-:W-:-:S06]  /*00c0*/  ULEA UR4, UR5, UR4, 0x18 ;  /* 0x0000000405047291 */ /* 0x001fcc000f8ec0ff */
[----:B------:R-:W-:-:S05]  /*00d0*/  LEA R7, R19, UR4, 0x2 ;  /* 0x0000000413077c11 */ /* 0x000fca000f8e10ff */
[----:B------:R-:W0:Y:S04]  /*00e0*/  LDS R9, [R7+0x40] ;  /* 0x0000400007097984 */ /* 0x000e280000000800 */
[----:B------:R-:W1:Y:S04]  /*00f0*/  LDS R11, [R7+0x20] ;  /* 0x00002000070b7984 */ /* 0x000e680000000800 */
[----:B------:R-:W3:Y:S04]  /*0100*/  LDS R13, [R7+0x10] ;  /* 0x00001000070d7984 */ /* 0x000ee80000000800 */
[----:B------:R-:W4:Y:S04]  /*0110*/  LDS R15, [R7+0x8] ;  /* 0x00000800070f7984 */ /* 0x000f280000000800 */
[----:B------:R-:W5:Y:S01]  /*0120*/  LDS R17, [R7+0x4] ;  /* 0x0000040007117984 */ /* 0x000f620000000800 */
[----:B--2---:R-:W-:-:S04]  /*0130*/  FADD R2, R2, R5 ;  /* 0x0000000502027221 */ /* 0x004fc80000000000 */
[----:B0-----:R-:W-:Y:S01]  /*0140*/  FADD R0, R9, R2 ;  /* 0x0000000209007221 */ /* 0x001fe20000000000 */
[----:B------:R0:W-:Y:S03]  /*0150*/  STS [R7], R2 ;  /* 0x0000000207007388 */ /* 0x0001e60000000800 */
[----:B-1----:R-:W-:Y:S01]  /*0160*/  FADD R4, R11, R0 ;  /* 0x000000000b047221 */ /* 0x002fe20000000000 */
[----:B------:R0:W-:Y:S03]  /*0170*/  STS [R7], R0 ;  /* 0x0000000007007388 */ /* 0x0001e60000000800 */
[----:B---3--:R-:W-:Y:S01]  /*0180*/  FADD R6, R13, R4 ;  /* 0x000000040d067221 */ /* 0x008fe20000000000 */
[----:B------:R0:W-:Y:S03]  /*0190*/  STS [R7], R4 ;  /* 0x0000000407007388 */ /* 0x0001e60000000800 */
[----:B----4-:R-:W-:Y:S01]  /*01a0*/  FADD R8, R15, R6 ;  /* 0x000000060f087221 */ /* 0x010fe20000000000 */
[----:B------:R0:W-:Y:S03]  /*01b0*/  STS [R7], R6 ;  /* 0x0000000607007388 */ /* 0x0001e60000000800 */
[----:B-----5:R-:W-:Y:S01]  /*01c0*/  FADD R10, R17, R8 ;  /* 0x00000008110a7221 */ /* 0x020fe20000000000 */
[----:B------:R0:W-:Y:S04]  /*01d0*/  STS [R7], R8 ;  /* 0x0000000807007388 */ /* 0x0001e80000000800 */
[----:B------:R0:W-:Y:S01]  /*01e0*/  STS [R7], R10 ;  /* 0x0000000a07007388 */ /* 0x0001e20000000800 */
[----:B------:R-:W-:Y:S05]  /*01f0*/  @P0 EXIT ;  /* 0x000000000000094d */ /* 0x000fea0003800000 */
[----:B------:R-:W1:Y:S01]  /*0200*/  LDS R5, [UR4] ;  /* 0x00000004ff057984 */ /* 0x000e620008000800 */
[----:B0-----:R-:W1:Y:S03]  /*0210*/  LDC.64 R2, c[0x0][0x380] ;  /* 0x0000e000ff027b82 */ /* 0x001e660000000a00 */
[----:B-1----:R-:W-:Y:S01]  /*0220*/  STG.E desc[UR6][R2.64], R5 ;  /* 0x0000000502007986 */ /* 0x002fe2000c101906 */
[----:B------:R-:W-:Y:S05]  /*0230*/  EXIT ;  /* 0x000000000000794d */ /* 0x000fea0003800000 */
.L_x_0:
[----:B------:R-:W-:-:S00]  /*0240*/  BRA `(.L_x_0) ;  /* 0xfffffffc00fc7947 */ /* 0x000fc0000383ffff */
[----:B------:R-:W-:-:S00]  /*0250*/  NOP ;  /* 0x0000000000007918 */ /* 0x000fc00000000000 */
        /* <DEDUP_REMOVED lines=10> */
.L_x_3:


//--------------------- .text._Z12reduce_64x64P8RR_64x64 --------------------------
	.section	.text._Z12reduce_64x64P8RR_64x64,"ax",@progbits
	.align	128
.text._Z12reduce_64x64P8RR_64x64:
        .type           _Z12reduce_64x64P8RR_64x64,@function
        .size           _Z12reduce_64x64P8RR_64x64,(.L_x_4 - _Z12reduce_64x64P8RR_64x64)
        .other          _Z12reduce_64x64P8RR_64x64,@"STO_CUDA_ENTRY STV_DEFAULT"
_Z12reduce_64x64P8RR_64x64:
[----:B------:R-:W-:Y:S01]  /*0000*/  LDC R1, c[0x0][0x37c] ;  /* 0x0000df00ff017b82 */ /* 0x000fe20000000800 */
[----:B------:R-:W0:Y:S07]  /*0010*/  S2R R23, SR_CTAID.X ;  /* 0x0000000000177919 */ /* 0x000e2e0000002500 */
[----:B------:R-:W0:Y:S01]  /*0020*/  LDC.64 R2, c[0x0][0x380] ;  /* 0x0000e000ff027b82 */ /* 0x000e220000000a00 */
[----:B------:R-:W1:Y:S01]  /*0030*/  LDCU.64 UR6, c[0x0][0x358] ;  /* 0x00006b00ff0677ac */ /* 0x000e620008000a00 */
[----:B------:R-:W2:Y:S01]  /*0040*/  S2R R21, SR_TID.X ;  /* 0x0000000000157919 */ /* 0x000ea20000002100 */
[----:B0-----:R-:W-:Y:S01]  /*0050*/  IMAD.WIDE.U32 R4, R23, 0x100, R2 ;  /* 0x0000010017047825 */ /* 0x001fe200078e0002 */
[----:B--2---:R-:W-:-:S03]  /*0060*/  IADD3 R9, PT, PT, R21, 0x20, RZ ;  /* 0x0000002015097810 */ /* 0x004fc60007ffe0ff */
[----:B------:R-:W-:-:S04]  /*0070*/  IMAD.WIDE.U32 R6, R21, 0x4, R4 ;  /* 0x0000000415067825 */ /* 0x000fc800078e0004 */
[----:B------:R-:W-:Y:S02]  /*0080*/  IMAD.WIDE.U32 R4, R9, 0x4, R4 ;  /* 0x0000000409047825 */ /* 0x000fe400078e0004 */
[----:B-1----:R-:W2:Y:S04]  /*0090*/  LDG.E R6, desc[UR6][R6.64] ;  /* 0x0000000606067981 */ /* 0x002ea8000c1e1900 */
        /* <DEDUP_REMOVED lines=25> */
[----:B------:R-:W-:-:S05]  /*0230*/  IMAD.WIDE.U32 R2, R23, 0x4, R2 ;  /* 0x0000000417027825 */ /* 0x000fca00078e0002 */
[----:B-1----:R-:W-:Y:S01]  /*0240*/  STG.E desc[UR6][R2.64+0x4000], R5 ;  /* 0x0040000502007986 */ /* 0x002fe2000c101906 */
[----:B------:R-:W-:Y:S05]  /*0250*/  EXIT ;  /* 0x000000000000794d */ /* 0x000fea0003800000 */
.L_x_1:
        /* <DEDUP_REMOVED lines=10> */
.L_x_4:


//--------------------- .text._Z13reduce_2x2048P9RR_2x2048 --------------------------
	.section	.text._Z13reduce_2x2048P9RR_2x2048,"ax",@progbits
	.align	128
.text._Z13reduce_2x2048P9RR_2x2048:
        .type           _Z13reduce_2x2048P9RR_2x2048,@function
        .size           _Z13reduce_2x2048P9RR_2x2048,(.L_x_5 - _Z13reduce_2x2048P9RR_2x2048)
        .other          _Z13reduce_2x2048P9RR_2x2048,@"STO_CUDA_ENTRY STV_DEFAULT"
_Z13reduce_2x2048P9RR_2x2048:
        /* <DEDUP_REMOVED lines=13> */
[----:B------:R-:W-:Y:S01]  /*00d0*/  LOP3.LUT P0, RZ, R0, 0x200, RZ, 0xc0, !PT ;  /* 0x0000020000ff7812 */ /* 0x000fe2000780c0ff */
[----:B0-----:R-:W-:-:S06]  /*00e0*/  ULEA UR4, UR5, UR4, 0x18 ;  /* 0x0000000405047291 */ /* 0x001fcc000f8ec0ff */
[----:B------:R-:W-:Y:S01]  /*00f0*/  LEA R4, R0, UR4, 0x2 ;  /* 0x0000000400047c11 */ /* 0x000fe2000f8e10ff */
[----:B--2---:R-:W-:-:S05]  /*0100*/  FADD R11, R8, R7 ;  /* 0x00000007080b7221 */ /* 0x004fca0000000000 */
[----:B------:R0:W-:Y:S01]  /*0110*/  STS [R4], R11 ;  /* 0x0000000b04007388 */ /* 0x0001e20000000800 */
[----:B------:R-:W-:Y:S06]  /*0120*/  BAR.SYNC.DEFER_BLOCKING 0x0 ;  /* 0x0000000000007b1d */ /* 0x000fec0000010000 */
[----:B------:R-:W-:Y:S05]  /*0130*/  @P0 EXIT ;  /* 0x000000000000094d */ /* 0x000fea0003800000 */
[----:B------:R-:W-:Y:S01]  /*0140*/  LDS R6, [R4+0x800] ;  /* 0x0008000004067984 */ /* 0x000fe20000000800 */
[----:B------:R-:W-:-:S03]  /*0150*/  LOP3.LUT P0, RZ, R0, 0x100, RZ, 0xc0, !PT ;  /* 0x0000010000ff7812 */ /* 0x000fc6000780c0ff */
[----:B------:R-:W1:Y:S02]  /*0160*/  LDS R7, [R4] ;  /* 0x0000000004077984 */ /* 0x000e640000000800 */
[----:B-1----:R-:W-:-:S05]  /*0170*/  FADD R7, R6, R7 ;  /* 0x0000000706077221 */ /* 0x002fca0000000000 */
[----:B------:R1:W-:Y:S01]  /*0180*/  STS [R4], R7 ;  /* 0x0000000704007388 */ /* 0x0003e20000000800 */
[----:B------:R-:W-:Y:S06]  /*0190*/  BAR.SYNC.DEFER_BLOCKING 0x0 ;  /* 0x0000000000007b1d */ /* 0x000fec0000010000 */
[----:B------:R-:W-:Y:S05]  /*01a0*/  @P0 EXIT ;  /* 0x000000000000094d */ /* 0x000fea0003800000 */
[----:B------:R-:W-:Y:S01]  /*01b0*/  LDS R6, [R4+0x400] ;  /* 0x0004000004067984 */ /* 0x000fe20000000800 */
[----:B------:R-:W-:-:S03]  /*01c0*/  LOP3.LUT P0, RZ, R0, 0x80, RZ, 0xc0, !PT ;  /* 0x0000008000ff7812 */ /* 0x000fc6000780c0ff */
[----:B-1----:R-:W1:Y:S02]  /*01d0*/  LDS R7, [R4] ;  /* 0x0000000004077984 */ /* 0x002e640000000800 */
        /* <DEDUP_REMOVED lines=19> */
[----:B------:R-:W-:-:S03]  /*0310*/  ISETP.NE.AND P0, PT, R0, RZ, PT ;  /* 0x000000ff0000720c */ /* 0x000fc60003f05270 */
[----:B-1----:R-:W1:Y:S04]  /*0320*/  LDS R7, [R4] ;  /* 0x0000000004077984 */ /* 0x002e680000000800 */
[----:B------:R-:W2:Y:S04]  /*0330*/  LDS R8, [R4+0x40] ;  /* 0x0000400004087984 */ /* 0x000ea80000000800 */
[----:B------:R-:W0:Y:S04]  /*0340*/  LDS R10, [R4+0x20] ;  /* 0x00002000040a7984 */ /* 0x000e280000000800 */
[----:B------:R-:W3:Y:S04]  /*0350*/  LDS R12, [R4+0x10] ;  /* 0x00001000040c7984 */ /* 0x000ee80000000800 */
[----:B------:R-:W4:Y:S04]  /*0360*/  LDS R14, [R4+0x8] ;  /* 0x00000800040e7984 */ /* 0x000f280000000800 */
[----:B------:R-:W5:Y:S01]  /*0370*/  LDS R16, [R4+0x4] ;  /* 0x0000040004107984 */ /* 0x000f620000000800 */
[----:B-1----:R-:W-:-:S04]  /*0380*/  FADD R7, R6, R7 ;  /* 0x0000000706077221 */ /* 0x002fc80000000000 */
[----:B--2---:R-:W-:Y:S01]  /*0390*/  FADD R9, R8, R7 ;  /* 0x0000000708097221 */ /* 0x004fe20000000000 */
[----:B------:R1:W-:Y:S03]  /*03a0*/  STS [R4], R7 ;  /* 0x0000000704007388 */ /* 0x0003e60000000800 */
[----:B0-----:R-:W-:Y:S01]  /*03b0*/  FADD R11, R10, R9 ;  /* 0x000000090a0b7221 */ /* 0x001fe20000000000 */
        /* <DEDUP_REMOVED lines=9> */
[----:B------:R-:W-:-:S05]  /*0450*/  IMAD.WIDE.U32 R2, R5, 0x4, R2 ;  /* 0x0000000405027825 */ /* 0x000fca00078e0002 */
[----:B------:R-:W-:Y:S01]  /*0460*/  STG.E desc[UR6][R2.64+0x4000], R17 ;  /* 0x0040001102007986 */ /* 0x000fe2000c101906 */
[----:B------:R-:W-:Y:S05]  /*0470*/  EXIT ;  /* 0x000000000000794d */ /* 0x000fea0003800000 */
.L_x_2:
        /* <DEDUP_REMOVED lines=16> */
.L_x_5:


//--------------------- .nv.shared._Z11reduce_1x64Pf --------------------------
	.section	.nv.shared._Z11reduce_1x64Pf,"aw",@nobits
	.sectionflags	@""
	.align	4
.nv.shared._Z11reduce_1x64Pf:
	.zero		1152


//--------------------- .nv.shared.reserved.0     --------------------------
	.section	.nv.shared.reserved.0,"aw",@nobits
	.weak		__nv_reservedSMEM_offset_0_alias
	.size		__nv_reservedSMEM_offset_0_alias, 0, 64
	.other		__nv_reservedSMEM_offset_0_alias,@"STO_CUDA_RESERVED_SHARED STV_DEFAULT"
__nv_reservedSMEM_offset_0_alias:
	.zero		0
	.zero		64


//--------------------- .nv.shared._Z12reduce_64x64P8RR_64x64 --------------------------
	.section	.nv.shared._Z12reduce_64x64P8RR_64x64,"aw",@nobits
	.sectionflags	@""
	.align	4
.nv.shared._Z12reduce_64x64P8RR_64x64:
	.zero		1152


//--------------------- .nv.shared._Z13reduce_2x2048P9RR_2x2048 --------------------------
	.section	.nv.shared._Z13reduce_2x2048P9RR_2x2048,"aw",@nobits
	.sectionflags	@""
	.align	4
.nv.shared._Z13reduce_2x2048P9RR_2x2048:
	.zero		5120


//--------------------- .nv.constant0._Z11reduce_1x64Pf --------------------------
	.section	.nv.constant0._Z11reduce_1x64Pf,"a",@progbits
	.sectionflags	@""
	.align	4
.nv.constant0._Z11reduce_1x64Pf:
	.zero		904


//--------------------- .nv.constant0._Z12reduce_64x64P8RR_64x64 --------------------------
	.section	.nv.constant0._Z12reduce_64x64P8RR_64x64,"a",@progbits
	.sectionflags	@""
	.align	4
.nv.constant0._Z12reduce_64x64P8RR_64x64:
	.zero		904


//--------------------- .nv.constant0._Z13reduce_2x2048P9RR_2x2048 --------------------------
	.section	.nv.constant0._Z13reduce_2x2048P9RR_2x2048,"a",@progbits
	.sectionflags	@""
	.align	4
.nv.constant0._Z13reduce_2x2048P9RR_2x2048:
	.zero		904


//--------------------- SYMBOLS --------------------------

	.type		.nv.reservedSmem.offset0,@object
	.size		.nv.reservedSmem.offset0,0x4
	.type		.nv.reservedSmem.cap,@object
	.size		.nv.reservedSmem.cap,0x4
